//
// Generated by NVIDIA NVVM Compiler
//
// Compiler Build ID: CL-36424714
// Cuda compilation tools, release 13.0, V13.0.88
// Based on NVVM 20.0.0
//

.version 9.0
.target sm_100
.address_size 64

	// .globl	_Z10prime_testPi

.visible .entry _Z10prime_testPi(
	.param .u64 .ptr .align 1 _Z10prime_testPi_param_0
)
{
	.reg .pred 	%p<4>;
	.reg .b32 	%r<14>;
	.reg .b64 	%rd<5>;

	ld.param.u64 	%rd1, [_Z10prime_testPi_param_0];
	mov.u32 	%r5, %ctaid.x;
	mov.u32 	%r6, %ntid.x;
	mov.u32 	%r1, %tid.x;
	mad.lo.s32 	%r7, %r5, %r6, %r1;
	shl.b32 	%r8, %r7, 1;
	add.s32 	%r2, %r8, 3;
	setp.lt.s32 	%p1, %r2, 9;
	@%p1 bra 	$L__BB0_4;
	mov.b32 	%r13, 3;
	bra.uni 	$L__BB0_3;
$L__BB0_2:
	add.s32 	%r13, %r13, 2;
	mul.lo.s32 	%r11, %r13, %r13;
	setp.gt.s32 	%p3, %r11, %r2;
	@%p3 bra 	$L__BB0_4;
$L__BB0_3:
	rem.u32 	%r10, %r2, %r13;
	setp.eq.s32 	%p2, %r10, 0;
	@%p2 bra 	$L__BB0_5;
	bra.uni 	$L__BB0_2;
$L__BB0_4:
	cvta.to.global.u64 	%rd2, %rd1;
	mul.wide.u32 	%rd3, %r1, 4;
	add.s64 	%rd4, %rd2, %rd3;
	atom.global.add.u32 	%r12, [%rd4], 1;
$L__BB0_5:
	ret;

}


// ===== COMPILED SASS (sm_100) =====

	.target	sm_100

	.elftype	@"ET_EXEC"


//--------------------- .note.nv.tkinfo           --------------------------
	.section	.note.nv.tkinfo,"",@"SHT_NOTE"
	.sectionflags	@"SHF_NOTE_NV_TKINFO"
	.tkinfo
        /*0018*/ 	.word	0x00000002
        /*0030*/ 	.string	""
        /*0030*/ 	.string	"ptxas"
        /*0030*/ 	.string	"Cuda compilation tools, release 13.0, V13.0.88"
        /*0030*/ 	.string	"Build cuda_13.0.r13.0/compiler.36424714_0"
        /*0030*/ 	.string	"-arch sm_100 -m 64 "



//--------------------- .note.nv.cuinfo           --------------------------
	.section	.note.nv.cuinfo,"",@"SHT_NOTE"
	.sectionflags	@"SHF_NOTE_NV_CUINFO"
        /*0018*/ 	.short	0x0002
        /*001a*/ 	.short	0x0064
        /*001c*/ 	.short	0x0082
	.zero		2


//--------------------- .nv.info                  --------------------------
	.section	.nv.info,"",@"SHT_CUDA_INFO"
	.align	4


	//----- nvinfo : EIATTR_REGCOUNT
	.align		4
        /*0000*/ 	.byte	0x04, 0x2f
        /*0002*/ 	.short	(.L_1 - .L_0)
	.align		4
.L_0:
        /*0004*/ 	.word	index@(_Z10prime_testPi)
        /*0008*/ 	.word	0x0000000c


	//----- nvinfo : EIATTR_FRAME_SIZE
	.align		4
.L_1:
        /*000c*/ 	.byte	0x04, 0x11
        /*000e*/ 	.short	(.L_3 - .L_2)
	.align		4
.L_2:
        /*0010*/ 	.word	index@(_Z10prime_testPi)
        /*0014*/ 	.word	0x00000000


	//----- nvinfo : EIATTR_MIN_STACK_SIZE
	.align		4
.L_3:
        /*0018*/ 	.byte	0x04, 0x12
        /*001a*/ 	.short	(.L_5 - .L_4)
	.align		4
.L_4:
        /*001c*/ 	.word	index@(_Z10prime_testPi)
        /*0020*/ 	.word	0x00000000
.L_5:


//--------------------- .nv.compat                --------------------------
	.section	.nv.compat,"",@"SHT_CUDA_COMPAT_INFO"
	.align	4
        /*0000*/ 	.byte	0x02, 0x09, 0x00, 0x00, 0x02, 0x02, 0x01, 0x00, 0x02, 0x05, 0x05, 0x00, 0x03, 0x07, 0x01, 0x01
        /*0010*/ 	.byte	0x02, 0x03, 0x00, 0x00, 0x02, 0x06, 0x01, 0x00, 0x04, 0x0b, 0x08, 0x00, 0x09, 0x00, 0x00, 0x00
        /*0020*/ 	.byte	0x00, 0x00, 0x00, 0x00


//--------------------- .nv.info._Z10prime_testPi --------------------------
	.section	.nv.info._Z10prime_testPi,"",@"SHT_CUDA_INFO"
	.sectionflags	@""
	.align	4


	//----- nvinfo : EIATTR_CUDA_API_VERSION
	.align		4
        /*0000*/ 	.byte	0x04, 0x37
        /*0002*/ 	.short	(.L_7 - .L_6)
.L_6:
        /*0004*/ 	.word	0x00000082


	//----- nvinfo : EIATTR_KPARAM_INFO
	.align		4
.L_7:
        /*0008*/ 	.byte	0x04, 0x17
        /*000a*/ 	.short	(.L_9 - .L_8)
.L_8:
        /*000c*/ 	.word	0x00000000
        /*0010*/ 	.short	0x0000
        /*0012*/ 	.short	0x0000
        /*0014*/ 	.byte	0x00, 0xf5, 0x21, 0x00


	//----- nvinfo : EIATTR_SPARSE_MMA_MASK
	.align		4
.L_9:
        /*0018*/ 	.byte	0x03, 0x50
        /*001a*/ 	.short	0x0000


	//----- nvinfo : EIATTR_MAXREG_COUNT
	.align		4
        /*001c*/ 	.byte	0x03, 0x1b
        /*001e*/ 	.short	0x00ff


	//----- nvinfo : EIATTR_MERCURY_ISA_VERSION
	.align		4
        /*0020*/ 	.byte	0x03, 0x5f
        /*0022*/ 	.short	0x0101


	//----- nvinfo : EIATTR_VRC_CTA_INIT_COUNT
	.align		4
        /*0024*/ 	.byte	0x02, 0x4a
	.zero		1
	.zero		1


	//----- nvinfo : EIATTR_EXIT_INSTR_OFFSETS
	.align		4
        /*0028*/ 	.byte	0x04, 0x1c
        /*002a*/ 	.short	(.L_11 - .L_10)


	//   ....[0]....
.L_10:
        /*002c*/ 	.word	0x000001d0


	//   ....[1]....
        /*0030*/ 	.word	0x00000270


	//----- nvinfo : EIATTR_CRS_STACK_SIZE
	.align		4
.L_11:
        /*0034*/ 	.byte	0x04, 0x1e
        /*0036*/ 	.short	(.L_13 - .L_12)
.L_12:
        /*0038*/ 	.word	0x00000000


	//----- nvinfo : EIATTR_CBANK_PARAM_SIZE
	.align		4
.L_13:
        /*003c*/ 	.byte	0x03, 0x19
        /*003e*/ 	.short	0x0008


	//----- nvinfo : EIATTR_PARAM_CBANK
	.align		4
        /*0040*/ 	.byte	0x04, 0x0a
        /*0042*/ 	.short	(.L_15 - .L_14)
	.align		4
.L_14:
        /*0044*/ 	.word	index@(.nv.constant0._Z10prime_testPi)
        /*0048*/ 	.short	0x0380
        /*004a*/ 	.short	0x0008


	//----- nvinfo : EIATTR_SW_WAR
	.align		4
.L_15:
        /*004c*/ 	.byte	0x04, 0x36
        /*004e*/ 	.short	(.L_17 - .L_16)
.L_16:
        /*0050*/ 	.word	0x00000008
.L_17:


//--------------------- .nv.callgraph             --------------------------
	.section	.nv.callgraph,"",@"SHT_CUDA_CALLGRAPH"
	.align	4
	.sectionentsize	8
	.align		4
        /*0000*/ 	.word	0x00000000
	.align		4
        /*0004*/ 	.word	0xffffffff
	.align		4
        /*0008*/ 	.word	0x00000000
	.align		4
        /*000c*/ 	.word	0xfffffffe
	.align		4
        /*0010*/ 	.word	0x00000000
	.align		4
        /*0014*/ 	.word	0xfffffffd
	.align		4
        /*0018*/ 	.word	0x00000000
	.align		4
        /*001c*/ 	.word	0xfffffffc


//--------------------- .text._Z10prime_testPi    --------------------------
	.section	.text._Z10prime_testPi,"ax",@progbits
	.align	128
        .global         _Z10prime_testPi
        .type           _Z10prime_testPi,@function
        .size           _Z10prime_testPi,(.L_x_4 - _Z10prime_testPi)
        .other          _Z10prime_testPi,@"STO_CUDA_ENTRY STV_DEFAULT"
_Z10prime_testPi:
.text._Z10prime_testPi:
[----:B------:R-:W-:Y:S01]  /*0000*/  LDC R1, c[0x0][0x37c] ;  /* 0x0000df00ff017b82 */ /* 0x000fe20000000800 */
[----:B------:R-:W0:Y:S07]  /*0010*/  S2R R7, SR_TID.X ;  /* 0x0000000000077919 */ /* 0x000e2e0000002100 */
[----:B------:R-:W0:Y:S01]  /*0020*/  S2UR UR4, SR_CTAID.X ;  /* 0x00000000000479c3 */ /* 0x000e220000002500 */
[----:B------:R-:W-:Y:S07]  /*0030*/  BSSY.RECONVERGENT B0, `(.L_x_0) ;  /* 0x000001f000007945 */ /* 0x000fee0003800200 */
[----:B------:R-:W0:Y:S02]  /*0040*/  LDC R0, c[0x0][0x360] ;  /* 0x0000d800ff007b82 */ /* 0x000e240000000800 */
[----:B0-----:R-:W-:Y:S01]  /*0050*/  IMAD R0, R0, UR4, R7 ;  /* 0x0000000400007c24 */ /* 0x001fe2000f8e0207 */
[----:B------:R-:W0:Y:S04]  /*0060*/  LDCU.64 UR4, c[0x0][0x358] ;  /* 0x00006b00ff0477ac */ /* 0x000e280008000a00 */
[----:B------:R-:W-:-:S04]  /*0070*/  LEA R0, R0, 0x3, 0x1 ;  /* 0x0000000300007811 */ /* 0x000fc800078e08ff */
[----:B------:R-:W-:-:S13]  /*0080*/  ISETP.GE.AND P0, PT, R0, 0x9, PT ;  /* 0x000000090000780c */ /* 0x000fda0003f06270 */
[----:B0-----:R-:W-:Y:S05]  /*0090*/  @!P0 BRA `(.L_x_1) ;  /* 0x0000000000608947 */ /* 0x001fea0003800000 */
[----:B------:R-:W-:-:S07]  /*00a0*/  IMAD.MOV.U32 R5, RZ, RZ, 0x3 ;  /* 0x00000003ff057424 */ /* 0x000fce00078e00ff */
.L_x_2:
[----:B------:R-:W0:Y:S01]  /*00b0*/  I2F.U32.RP R4, R5 ;  /* 0x0000000500047306 */ /* 0x000e220000209000 */
[----:B------:R-:W-:-:S07]  /*00c0*/  ISETP.NE.U32.AND P1, PT, R5, RZ, PT ;  /* 0x000000ff0500720c */ /* 0x000fce0003f25070 */
[----:B0-----:R-:W0:Y:S02]  /*00d0*/  MUFU.RCP R4, R4 ;  /* 0x0000000400047308 */ /* 0x001e240000001000 */
[----:B0-----:R-:W-:-:S06]  /*00e0*/  IADD3 R2, PT, PT, R4, 0xffffffe, RZ ;  /* 0x0ffffffe04027810 */ /* 0x001fcc0007ffe0ff */
[----:B------:R0:W1:Y:S02]  /*00f0*/  F2I.FTZ.U32.TRUNC.NTZ R3, R2 ;  /* 0x0000000200037305 */ /* 0x000064000021f000 */
[----:B0-----:R-:W-:Y:S02]  /*0100*/  HFMA2 R2, -RZ, RZ, 0, 0 ;  /* 0x00000000ff027431 */ /* 0x001fe400000001ff */
[----:B-1----:R-:W-:-:S04]  /*0110*/  IMAD.MOV R6, RZ, RZ, -R3 ;  /* 0x000000ffff067224 */ /* 0x002fc800078e0a03 */
[----:B------:R-:W-:-:S04]  /*0120*/  IMAD R9, R6, R5, RZ ;  /* 0x0000000506097224 */ /* 0x000fc800078e02ff */
[----:B------:R-:W-:-:S06]  /*0130*/  IMAD.HI.U32 R3, R3, R9, R2 ;  /* 0x0000000903037227 */ /* 0x000fcc00078e0002 */
[----:B------:R-:W-:-:S04]  /*0140*/  IMAD.HI.U32 R3, R3, R0, RZ ;  /* 0x0000000003037227 */ /* 0x000fc800078e00ff */
[----:B------:R-:W-:-:S04]  /*0150*/  IMAD.MOV R3, RZ, RZ, -R3 ;  /* 0x000000ffff037224 */ /* 0x000fc800078e0a03 */
[----:B------:R-:W-:-:S05]  /*0160*/  IMAD R6, R5, R3, R0 ;  /* 0x0000000305067224 */ /* 0x000fca00078e0200 */
[----:B------:R-:W-:-:S13]  /*0170*/  ISETP.GE.U32.AND P0, PT, R6, R5, PT ;  /* 0x000000050600720c */ /* 0x000fda0003f06070 */
[----:B------:R-:W-:-:S04]  /*0180*/  @P0 IADD3 R6, PT, PT, R6, -R5, RZ ;  /* 0x8000000506060210 */ /* 0x000fc80007ffe0ff */
[----:B------:R-:W-:-:S13]  /*0190*/  ISETP.GE.U32.AND P0, PT, R6, R5, PT ;  /* 0x000000050600720c */ /* 0x000fda0003f06070 */
[----:B------:R-:W-:Y:S01]  /*01a0*/  @P0 IMAD.IADD R6, R6, 0x1, -R5 ;  /* 0x0000000106060824 */ /* 0x000fe200078e0a05 */
[----:B------:R-:W-:-:S04]  /*01b0*/  @!P1 LOP3.LUT R6, RZ, R5, RZ, 0x33, !PT ;  /* 0x00000005ff069212 */ /* 0x000fc800078e33ff */
[----:B------:R-:W-:-:S13]  /*01c0*/  ISETP.NE.AND P0, PT, R6, RZ, PT ;  /* 0x000000ff0600720c */ /* 0x000fda0003f05270 */
[----:B------:R-:W-:Y:S05]  /*01d0*/  @!P0 EXIT ;  /* 0x000000000000894d */ /* 0x000fea0003800000 */
[----:B------:R-:W-:-:S05]  /*01e0*/  IADD3 R5, PT, PT, R5, 0x2, RZ ;  /* 0x0000000205057810 */ /* 0x000fca0007ffe0ff */
[----:B------:R-:W-:-:S05]  /*01f0*/  IMAD R3, R5, R5, RZ ;  /* 0x0000000505037224 */ /* 0x000fca00078e02ff */
[----:B------:R-:W-:-:S13]  /*0200*/  ISETP.GT.AND P0, PT, R3, R0, PT ;  /* 0x000000000300720c */ /* 0x000fda0003f04270 */
[----:B------:R-:W-:Y:S05]  /*0210*/  @!P0 BRA `(.L_x_2) ;  /* 0xfffffffc00a48947 */ /* 0x000fea000383ffff */
.L_x_1:
[----:B------:R-:W-:Y:S05]  /*0220*/  BSYNC.RECONVERGENT B0 ;  /* 0x0000000000007941 */ /* 0x000fea0003800200 */
.L_x_0:
[----:B------:R-:W0:Y:S01]  /*0230*/  LDC.64 R2, c[0x0][0x380] ;  /* 0x0000e000ff027b82 */ /* 0x000e220000000a00 */
[----:B------:R-:W-:Y:S02]  /*0240*/  IMAD.MOV.U32 R5, RZ, RZ, 0x1 ;  /* 0x00000001ff057424 */ /* 0x000fe400078e00ff */
[----:B0-----:R-:W-:-:S05]  /*0250*/  IMAD.WIDE.U32 R2, R7, 0x4, R2 ;  /* 0x0000000407027825 */ /* 0x001fca00078e0002 */
[----:B------:R-:W-:Y:S01]  /*0260*/  REDG.E.ADD.STRONG.GPU desc[UR4][R2.64], R5 ;  /* 0x000000050200798e */ /* 0x000fe2000c12e104 */
[----:B------:R-:W-:Y:S05]  /*0270*/  EXIT ;  /* 0x000000000000794d */ /* 0x000fea0003800000 */
.L_x_3:
[----:B------:R-:W-:-:S00]  /*0280*/  BRA `(.L_x_3) ;  /* 0xfffffffc00fc7947 */ /* 0x000fc0000383ffff */
[----:B------:R-:W-:-:S00]  /*0290*/  NOP ;  /* 0x0000000000007918 */ /* 0x000fc00000000000 */
        /* <DEDUP_REMOVED lines=14> */
.L_x_4:


//--------------------- .nv.shared.reserved.0     --------------------------
	.section	.nv.shared.reserved.0,"aw",@nobits
	.weak		__nv_reservedSMEM_offset_0_alias
	.size		__nv_reservedSMEM_offset_0_alias, 0, 64
	.other		__nv_reservedSMEM_offset_0_alias,@"STO_CUDA_RESERVED_SHARED STV_DEFAULT"
__nv_reservedSMEM_offset_0_alias:
	.zero		0
	.zero		64


//--------------------- .nv.constant0._Z10prime_testPi --------------------------
	.section	.nv.constant0._Z10prime_testPi,"a",@progbits
	.sectionflags	@""
	.align	4
.nv.constant0._Z10prime_testPi:
	.zero		904


//--------------------- SYMBOLS --------------------------

	.type		.nv.reservedSmem.offset0,@object
	.size		.nv.reservedSmem.offset0,0x4
